//
// Generated by NVIDIA NVVM Compiler
//
// Compiler Build ID: CL-36424714
// Cuda compilation tools, release 13.0, V13.0.88
// Based on NVVM 20.0.0
//

.version 9.0
.target sm_100
.address_size 64

	// .globl	_Z17reverseArrayBlockPdS_i

.visible .entry _Z17reverseArrayBlockPdS_i(
	.param .u64 .ptr .align 1 _Z17reverseArrayBlockPdS_i_param_0,
	.param .u64 .ptr .align 1 _Z17reverseArrayBlockPdS_i_param_1,
	.param .u32 _Z17reverseArrayBlockPdS_i_param_2
)
{
	.reg .b32 	%r<8>;
	.reg .b64 	%rd<9>;
	.reg .b64 	%fd<2>;

	ld.param.u64 	%rd1, [_Z17reverseArrayBlockPdS_i_param_0];
	ld.param.u64 	%rd2, [_Z17reverseArrayBlockPdS_i_param_1];
	cvta.to.global.u64 	%rd3, %rd1;
	cvta.to.global.u64 	%rd4, %rd2;
	mov.u32 	%r1, %ntid.x;
	mov.u32 	%r2, %ctaid.x;
	mov.u32 	%r3, %tid.x;
	mad.lo.s32 	%r4, %r1, %r2, %r3;
	mov.u32 	%r5, %nctaid.x;
	not.b32 	%r6, %r4;
	mad.lo.s32 	%r7, %r5, %r1, %r6;
	mul.wide.s32 	%rd5, %r7, 8;
	add.s64 	%rd6, %rd4, %rd5;
	ld.global.f64 	%fd1, [%rd6];
	mul.wide.s32 	%rd7, %r4, 8;
	add.s64 	%rd8, %rd3, %rd7;
	st.global.f64 	[%rd8], %fd1;
	ret;

}


// ===== COMPILED SASS (sm_100) =====

	.target	sm_100

	.elftype	@"ET_EXEC"


//--------------------- .note.nv.tkinfo           --------------------------
	.section	.note.nv.tkinfo,"",@"SHT_NOTE"
	.sectionflags	@"SHF_NOTE_NV_TKINFO"
	.tkinfo
        /*0018*/ 	.word	0x00000002
        /*0030*/ 	.string	""
        /*0030*/ 	.string	"ptxas"
        /*0030*/ 	.string	"Cuda compilation tools, release 13.0, V13.0.88"
        /*0030*/ 	.string	"Build cuda_13.0.r13.0/compiler.36424714_0"
        /*0030*/ 	.string	"-arch sm_100 -m 64 "



//--------------------- .note.nv.cuinfo           --------------------------
	.section	.note.nv.cuinfo,"",@"SHT_NOTE"
	.sectionflags	@"SHF_NOTE_NV_CUINFO"
        /*0018*/ 	.short	0x0002
        /*001a*/ 	.short	0x0064
        /*001c*/ 	.short	0x0082
	.zero		2


//--------------------- .nv.info                  --------------------------
	.section	.nv.info,"",@"SHT_CUDA_INFO"
	.align	4


	//----- nvinfo : EIATTR_REGCOUNT
	.align		4
        /*0000*/ 	.byte	0x04, 0x2f
        /*0002*/ 	.short	(.L_1 - .L_0)
	.align		4
.L_0:
        /*0004*/ 	.word	index@(_Z17reverseArrayBlockPdS_i)
        /*0008*/ 	.word	0x0000000a


	//----- nvinfo : EIATTR_FRAME_SIZE
	.align		4
.L_1:
        /*000c*/ 	.byte	0x04, 0x11
        /*000e*/ 	.short	(.L_3 - .L_2)
	.align		4
.L_2:
        /*0010*/ 	.word	index@(_Z17reverseArrayBlockPdS_i)
        /*0014*/ 	.word	0x00000000


	//----- nvinfo : EIATTR_MIN_STACK_SIZE
	.align		4
.L_3:
        /*0018*/ 	.byte	0x04, 0x12
        /*001a*/ 	.short	(.L_5 - .L_4)
	.align		4
.L_4:
        /*001c*/ 	.word	index@(_Z17reverseArrayBlockPdS_i)
        /*0020*/ 	.word	0x00000000
.L_5:


//--------------------- .nv.compat                --------------------------
	.section	.nv.compat,"",@"SHT_CUDA_COMPAT_INFO"
	.align	4
        /*0000*/ 	.byte	0x02, 0x09, 0x00, 0x00, 0x02, 0x02, 0x01, 0x00, 0x02, 0x05, 0x05, 0x00, 0x03, 0x07, 0x01, 0x01
        /*0010*/ 	.byte	0x02, 0x03, 0x00, 0x00, 0x02, 0x06, 0x01, 0x00, 0x04, 0x0b, 0x08, 0x00, 0x09, 0x00, 0x00, 0x00
        /*0020*/ 	.byte	0x00, 0x00, 0x00, 0x00


//--------------------- .nv.info._Z17reverseArrayBlockPdS_i --------------------------
	.section	.nv.info._Z17reverseArrayBlockPdS_i,"",@"SHT_CUDA_INFO"
	.sectionflags	@""
	.align	4


	//----- nvinfo : EIATTR_CUDA_API_VERSION
	.align		4
        /*0000*/ 	.byte	0x04, 0x37
        /*0002*/ 	.short	(.L_7 - .L_6)
.L_6:
        /*0004*/ 	.word	0x00000082


	//----- nvinfo : EIATTR_KPARAM_INFO
	.align		4
.L_7:
        /*0008*/ 	.byte	0x04, 0x17
        /*000a*/ 	.short	(.L_9 - .L_8)
.L_8:
        /*000c*/ 	.word	0x00000000
        /*0010*/ 	.short	0x0002
        /*0012*/ 	.short	0x0010
        /*0014*/ 	.byte	0x00, 0xf0, 0x11, 0x00


	//----- nvinfo : EIATTR_KPARAM_INFO
	.align		4
.L_9:
        /*0018*/ 	.byte	0x04, 0x17
        /*001a*/ 	.short	(.L_11 - .L_10)
.L_10:
        /*001c*/ 	.word	0x00000000
        /*0020*/ 	.short	0x0001
        /*0022*/ 	.short	0x0008
        /*0024*/ 	.byte	0x00, 0xf5, 0x21, 0x00


	//----- nvinfo : EIATTR_KPARAM_INFO
	.align		4
.L_11:
        /*0028*/ 	.byte	0x04, 0x17
        /*002a*/ 	.short	(.L_13 - .L_12)
.L_12:
        /*002c*/ 	.word	0x00000000
        /*0030*/ 	.short	0x0000
        /*0032*/ 	.short	0x0000
        /*0034*/ 	.byte	0x00, 0xf5, 0x21, 0x00


	//----- nvinfo : EIATTR_SPARSE_MMA_MASK
	.align		4
.L_13:
        /*0038*/ 	.byte	0x03, 0x50
        /*003a*/ 	.short	0x0000


	//----- nvinfo : EIATTR_MAXREG_COUNT
	.align		4
        /*003c*/ 	.byte	0x03, 0x1b
        /*003e*/ 	.short	0x00ff


	//----- nvinfo : EIATTR_MERCURY_ISA_VERSION
	.align		4
        /*0040*/ 	.byte	0x03, 0x5f
        /*0042*/ 	.short	0x0101


	//----- nvinfo : EIATTR_VRC_CTA_INIT_COUNT
	.align		4
        /*0044*/ 	.byte	0x02, 0x4a
	.zero		1
	.zero		1


	//----- nvinfo : EIATTR_EXIT_INSTR_OFFSETS
	.align		4
        /*0048*/ 	.byte	0x04, 0x1c
        /*004a*/ 	.short	(.L_15 - .L_14)


	//   ....[0]....
.L_14:
        /*004c*/ 	.word	0x000000f0


	//----- nvinfo : EIATTR_CBANK_PARAM_SIZE
	.align		4
.L_15:
        /*0050*/ 	.byte	0x03, 0x19
        /*0052*/ 	.short	0x0014


	//----- nvinfo : EIATTR_PARAM_CBANK
	.align		4
        /*0054*/ 	.byte	0x04, 0x0a
        /*0056*/ 	.short	(.L_17 - .L_16)
	.align		4
.L_16:
        /*0058*/ 	.word	index@(.nv.constant0._Z17reverseArrayBlockPdS_i)
        /*005c*/ 	.short	0x0380
        /*005e*/ 	.short	0x0014


	//----- nvinfo : EIATTR_SW_WAR
	.align		4
.L_17:
        /*0060*/ 	.byte	0x04, 0x36
        /*0062*/ 	.short	(.L_19 - .L_18)
.L_18:
        /*0064*/ 	.word	0x00000008
.L_19:


//--------------------- .nv.callgraph             --------------------------
	.section	.nv.callgraph,"",@"SHT_CUDA_CALLGRAPH"
	.align	4
	.sectionentsize	8
	.align		4
        /*0000*/ 	.word	0x00000000
	.align		4
        /*0004*/ 	.word	0xffffffff
	.align		4
        /*0008*/ 	.word	0x00000000
	.align		4
        /*000c*/ 	.word	0xfffffffe
	.align		4
        /*0010*/ 	.word	0x00000000
	.align		4
        /*0014*/ 	.word	0xfffffffd
	.align		4
        /*0018*/ 	.word	0x00000000
	.align		4
        /*001c*/ 	.word	0xfffffffc


//--------------------- .text._Z17reverseArrayBlockPdS_i --------------------------
	.section	.text._Z17reverseArrayBlockPdS_i,"ax",@progbits
	.align	128
        .global         _Z17reverseArrayBlockPdS_i
        .type           _Z17reverseArrayBlockPdS_i,@function
        .size           _Z17reverseArrayBlockPdS_i,(.L_x_1 - _Z17reverseArrayBlockPdS_i)
        .other          _Z17reverseArrayBlockPdS_i,@"STO_CUDA_ENTRY STV_DEFAULT"
_Z17reverseArrayBlockPdS_i:
.text._Z17reverseArrayBlockPdS_i:
[----:B------:R-:W-:Y:S01]  /*0000*/  LDC R1, c[0x0][0x37c] ;  /* 0x0000df00ff017b82 */ /* 0x000fe20000000800 */
[----:B------:R-:W0:Y:S01]  /*0010*/  S2R R7, SR_CTAID.X ;  /* 0x0000000000077919 */ /* 0x000e220000002500 */
[----:B------:R-:W0:Y:S06]  /*0020*/  LDCU UR6, c[0x0][0x360] ;  /* 0x00006c00ff0677ac */ /* 0x000e2c0008000800 */
[----:B------:R-:W1:Y:S01]  /*0030*/  LDC R5, c[0x0][0x370] ;  /* 0x0000dc00ff057b82 */ /* 0x000e620000000800 */
[----:B------:R-:W0:Y:S01]  /*0040*/  S2R R0, SR_TID.X ;  /* 0x0000000000007919 */ /* 0x000e220000002100 */
[----:B------:R-:W2:Y:S06]  /*0050*/  LDCU.64 UR4, c[0x0][0x358] ;  /* 0x00006b00ff0477ac */ /* 0x000eac0008000a00 */
[----:B------:R-:W3:Y:S01]  /*0060*/  LDC.64 R2, c[0x0][0x388] ;  /* 0x0000e200ff027b82 */ /* 0x000ee20000000a00 */
[----:B0-----:R-:W-:-:S05]  /*0070*/  IMAD R7, R7, UR6, R0 ;  /* 0x0000000607077c24 */ /* 0x001fca000f8e0200 */
[----:B------:R-:W-:-:S05]  /*0080*/  LOP3.LUT R0, RZ, R7, RZ, 0x33, !PT ;  /* 0x00000007ff007212 */ /* 0x000fca00078e33ff */
[----:B-1----:R-:W-:-:S04]  /*0090*/  IMAD R5, R5, UR6, R0 ;  /* 0x0000000605057c24 */ /* 0x002fc8000f8e0200 */
[----:B---3--:R-:W-:Y:S02]  /*00a0*/  IMAD.WIDE R2, R5, 0x8, R2 ;  /* 0x0000000805027825 */ /* 0x008fe400078e0202 */
[----:B------:R-:W0:Y:S04]  /*00b0*/  LDC.64 R4, c[0x0][0x380] ;  /* 0x0000e000ff047b82 */ /* 0x000e280000000a00 */
[----:B--2---:R-:W2:Y:S01]  /*00c0*/  LDG.E.64 R2, desc[UR4][R2.64] ;  /* 0x0000000402027981 */ /* 0x004ea2000c1e1b00 */
[----:B0-----:R-:W-:-:S05]  /*00d0*/  IMAD.WIDE R4, R7, 0x8, R4 ;  /* 0x0000000807047825 */ /* 0x001fca00078e0204 */
[----:B--2---:R-:W-:Y:S01]  /*00e0*/  STG.E.64 desc[UR4][R4.64], R2 ;  /* 0x0000000204007986 */ /* 0x004fe2000c101b04 */
[----:B------:R-:W-:Y:S05]  /*00f0*/  EXIT ;  /* 0x000000000000794d */ /* 0x000fea0003800000 */
.L_x_0:
[----:B------:R-:W-:-:S00]  /*0100*/  BRA `(.L_x_0) ;  /* 0xfffffffc00fc7947 */ /* 0x000fc0000383ffff */
[----:B------:R-:W-:-:S00]  /*0110*/  NOP ;  /* 0x0000000000007918 */ /* 0x000fc00000000000 */
        /* <DEDUP_REMOVED lines=14> */
.L_x_1:


//--------------------- .nv.shared.reserved.0     --------------------------
	.section	.nv.shared.reserved.0,"aw",@nobits
	.weak		__nv_reservedSMEM_offset_0_alias
	.size		__nv_reservedSMEM_offset_0_alias, 0, 64
	.other		__nv_reservedSMEM_offset_0_alias,@"STO_CUDA_RESERVED_SHARED STV_DEFAULT"
__nv_reservedSMEM_offset_0_alias:
	.zero		0
	.zero		64


//--------------------- .nv.constant0._Z17reverseArrayBlockPdS_i --------------------------
	.section	.nv.constant0._Z17reverseArrayBlockPdS_i,"a",@progbits
	.sectionflags	@""
	.align	4
.nv.constant0._Z17reverseArrayBlockPdS_i:
	.zero		916


//--------------------- SYMBOLS --------------------------

	.type		.nv.reservedSmem.offset0,@object
	.size		.nv.reservedSmem.offset0,0x4
